//
// Generated by NVIDIA NVVM Compiler
//
// Compiler Build ID: CL-36424714
// Cuda compilation tools, release 13.0, V13.0.88
// Based on NVVM 20.0.0
//

.version 9.0
.target sm_100
.address_size 64

	// .globl	_Z15laplacian_sillyPdS_
.const .align 4 .u32 nx_cu;
.const .align 4 .u32 ny_cu;
.const .align 8 .f64 c_a;
.const .align 8 .f64 c_b;
.const .align 8 .f64 c_c;
// _ZZ16laplacian_sharedPdS_E8f_shared has been demoted
.const .align 8 .f64 alpha2;

.visible .entry _Z15laplacian_sillyPdS_(
	.param .u64 .ptr .align 1 _Z15laplacian_sillyPdS__param_0,
	.param .u64 .ptr .align 1 _Z15laplacian_sillyPdS__param_1
)
{
	.reg .pred 	%p<9>;
	.reg .b32 	%r<19>;
	.reg .b64 	%rd<13>;
	.reg .b64 	%fd<10>;

	ld.param.u64 	%rd1, [_Z15laplacian_sillyPdS__param_0];
	ld.param.u64 	%rd2, [_Z15laplacian_sillyPdS__param_1];
	mov.u32 	%r6, %ctaid.x;
	mov.u32 	%r7, %ntid.x;
	mov.u32 	%r8, %tid.x;
	mad.lo.s32 	%r1, %r6, %r7, %r8;
	ld.const.u32 	%r2, [nx_cu];
	ld.const.u32 	%r3, [ny_cu];
	mul.lo.s32 	%r9, %r3, %r2;
	setp.gt.s32 	%p1, %r1, %r9;
	@%p1 bra 	$L__BB0_3;
	div.s32 	%r10, %r1, %r3;
	mul.lo.s32 	%r4, %r10, %r3;
	sub.s32 	%r5, %r1, %r4;
	setp.eq.s32 	%p2, %r10, 0;
	add.s32 	%r12, %r2, -1;
	setp.eq.s32 	%p3, %r10, %r12;
	or.pred  	%p4, %p2, %p3;
	setp.eq.s32 	%p5, %r5, 0;
	or.pred  	%p6, %p4, %p5;
	add.s32 	%r13, %r3, -1;
	setp.eq.s32 	%p7, %r5, %r13;
	or.pred  	%p8, %p6, %p7;
	@%p8 bra 	$L__BB0_3;
	cvta.to.global.u64 	%rd3, %rd1;
	add.s32 	%r14, %r4, %r3;
	add.s32 	%r15, %r1, %r3;
	shl.b32 	%r16, %r3, 1;
	sub.s32 	%r17, %r14, %r16;
	add.s32 	%r18, %r17, %r5;
	mul.wide.s32 	%rd4, %r15, 8;
	add.s64 	%rd5, %rd3, %rd4;
	ld.global.f64 	%fd1, [%rd5];
	mul.wide.s32 	%rd6, %r18, 8;
	add.s64 	%rd7, %rd3, %rd6;
	ld.global.f64 	%fd2, [%rd7];
	add.f64 	%fd3, %fd1, %fd2;
	mul.wide.s32 	%rd8, %r3, 8;
	add.s64 	%rd9, %rd7, %rd8;
	ld.global.f64 	%fd4, [%rd9+8];
	ld.global.f64 	%fd5, [%rd9+-8];
	add.f64 	%fd6, %fd4, %fd5;
	add.f64 	%fd7, %fd3, %fd6;
	ld.global.f64 	%fd8, [%rd9];
	fma.rn.f64 	%fd9, %fd8, 0dC010000000000000, %fd7;
	cvta.to.global.u64 	%rd10, %rd2;
	mul.wide.s32 	%rd11, %r1, 8;
	add.s64 	%rd12, %rd10, %rd11;
	st.global.f64 	[%rd12], %fd9;
$L__BB0_3:
	ret;

}
	// .globl	_Z16laplacian_sharedPdS_
.visible .entry _Z16laplacian_sharedPdS_(
	.param .u64 .ptr .align 1 _Z16laplacian_sharedPdS__param_0,
	.param .u64 .ptr .align 1 _Z16laplacian_sharedPdS__param_1
)
{
	.reg .pred 	%p<13>;
	.reg .b32 	%r<26>;
	.reg .b64 	%rd<13>;
	.reg .b64 	%fd<15>;
	// demoted variable
	.shared .align 8 .b8 _ZZ16laplacian_sharedPdS_E8f_shared[9248];
	ld.param.u64 	%rd4, [_Z16laplacian_sharedPdS__param_0];
	ld.param.u64 	%rd3, [_Z16laplacian_sharedPdS__param_1];
	cvta.to.global.u64 	%rd1, %rd4;
	mov.u32 	%r14, %ctaid.x;
	mov.u32 	%r1, %ntid.x;
	mov.u32 	%r2, %tid.x;
	mad.lo.s32 	%r3, %r14, %r1, %r2;
	mov.u32 	%r15, %ctaid.y;
	mov.u32 	%r4, %ntid.y;
	mov.u32 	%r5, %tid.y;
	mad.lo.s32 	%r6, %r15, %r4, %r5;
	ld.const.u32 	%r7, [ny_cu];
	mul.lo.s32 	%r8, %r7, %r3;
	add.s32 	%r9, %r8, %r6;
	mul.wide.s32 	%rd5, %r9, 8;
	add.s64 	%rd2, %rd1, %rd5;
	ld.global.f64 	%fd1, [%rd2];
	mov.u32 	%r16, _ZZ16laplacian_sharedPdS_E8f_shared;
	mad.lo.s32 	%r10, %r2, 272, %r16;
	add.s32 	%r11, %r10, 272;
	shl.b32 	%r17, %r5, 3;
	add.s32 	%r12, %r11, %r17;
	st.shared.f64 	[%r12+8], %fd1;
	setp.ne.s32 	%p1, %r2, 0;
	setp.eq.s32 	%p2, %r3, 0;
	add.s32 	%r13, %r16, %r17;
	or.pred  	%p3, %p1, %p2;
	@%p3 bra 	$L__BB1_2;
	sub.s32 	%r18, %r8, %r7;
	add.s32 	%r19, %r18, %r6;
	mul.wide.s32 	%rd6, %r19, 8;
	add.s64 	%rd7, %rd1, %rd6;
	ld.global.f64 	%fd2, [%rd7];
	st.shared.f64 	[%r13+8], %fd2;
$L__BB1_2:
	add.s32 	%r20, %r1, -1;
	setp.ne.s32 	%p4, %r2, %r20;
	ld.const.u32 	%r21, [nx_cu];
	add.s32 	%r23, %r21, -1;
	setp.eq.s32 	%p5, %r3, %r23;
	or.pred  	%p6, %p4, %p5;
	@%p6 bra 	$L__BB1_4;
	mul.wide.s32 	%rd8, %r7, 8;
	add.s64 	%rd9, %rd2, %rd8;
	ld.global.f64 	%fd3, [%rd9];
	st.shared.f64 	[%r13+8984], %fd3;
$L__BB1_4:
	setp.ne.s32 	%p7, %r5, 0;
	setp.eq.s32 	%p8, %r6, 0;
	or.pred  	%p9, %p7, %p8;
	@%p9 bra 	$L__BB1_6;
	ld.global.f64 	%fd4, [%rd2+-8];
	st.shared.f64 	[%r11], %fd4;
$L__BB1_6:
	add.s32 	%r24, %r4, -1;
	setp.ne.s32 	%p10, %r5, %r24;
	add.s32 	%r25, %r7, -1;
	setp.eq.s32 	%p11, %r6, %r25;
	or.pred  	%p12, %p10, %p11;
	@%p12 bra 	$L__BB1_8;
	ld.global.f64 	%fd5, [%rd2+8];
	st.shared.f64 	[%r10+536], %fd5;
$L__BB1_8:
	cvta.to.global.u64 	%rd10, %rd3;
	bar.sync 	0;
	ld.shared.f64 	%fd6, [%r12+280];
	ld.shared.f64 	%fd7, [%r12+-264];
	add.f64 	%fd8, %fd6, %fd7;
	ld.shared.f64 	%fd9, [%r12+16];
	ld.shared.f64 	%fd10, [%r12];
	add.f64 	%fd11, %fd9, %fd10;
	add.f64 	%fd12, %fd8, %fd11;
	ld.shared.f64 	%fd13, [%r12+8];
	fma.rn.f64 	%fd14, %fd13, 0dC010000000000000, %fd12;
	add.s64 	%rd12, %rd10, %rd5;
	st.global.f64 	[%rd12], %fd14;
	ret;

}
	// .globl	_Z17wave_eq_propagatePdS_S_
.visible .entry _Z17wave_eq_propagatePdS_S_(
	.param .u64 .ptr .align 1 _Z17wave_eq_propagatePdS_S__param_0,
	.param .u64 .ptr .align 1 _Z17wave_eq_propagatePdS_S__param_1,
	.param .u64 .ptr .align 1 _Z17wave_eq_propagatePdS_S__param_2
)
{
	.reg .pred 	%p<9>;
	.reg .b32 	%r<18>;
	.reg .b64 	%rd<15>;
	.reg .b64 	%fd<15>;

	ld.param.u64 	%rd1, [_Z17wave_eq_propagatePdS_S__param_0];
	ld.param.u64 	%rd2, [_Z17wave_eq_propagatePdS_S__param_1];
	ld.param.u64 	%rd3, [_Z17wave_eq_propagatePdS_S__param_2];
	mov.u32 	%r6, %ctaid.x;
	mov.u32 	%r7, %ntid.x;
	mov.u32 	%r8, %tid.x;
	mad.lo.s32 	%r1, %r6, %r7, %r8;
	ld.const.u32 	%r2, [nx_cu];
	ld.const.u32 	%r3, [ny_cu];
	mul.lo.s32 	%r9, %r3, %r2;
	setp.gt.s32 	%p1, %r1, %r9;
	@%p1 bra 	$L__BB2_3;
	div.s32 	%r10, %r1, %r3;
	mul.lo.s32 	%r4, %r10, %r3;
	sub.s32 	%r5, %r1, %r4;
	setp.eq.s32 	%p2, %r10, 0;
	add.s32 	%r12, %r2, -1;
	setp.eq.s32 	%p3, %r10, %r12;
	or.pred  	%p4, %p2, %p3;
	setp.eq.s32 	%p5, %r5, 0;
	or.pred  	%p6, %p4, %p5;
	add.s32 	%r13, %r3, -1;
	setp.eq.s32 	%p7, %r5, %r13;
	or.pred  	%p8, %p6, %p7;
	@%p8 bra 	$L__BB2_3;
	cvta.to.global.u64 	%rd4, %rd1;
	add.s32 	%r14, %r4, %r3;
	shl.b32 	%r15, %r3, 1;
	sub.s32 	%r16, %r14, %r15;
	add.s32 	%r17, %r16, %r5;
	mul.wide.s32 	%rd5, %r1, 8;
	add.s64 	%rd6, %rd4, %rd5;
	ld.global.f64 	%fd1, [%rd6];
	add.f64 	%fd2, %fd1, %fd1;
	cvta.to.global.u64 	%rd7, %rd3;
	add.s64 	%rd8, %rd7, %rd5;
	ld.global.f64 	%fd3, [%rd8];
	sub.f64 	%fd4, %fd2, %fd3;
	ld.const.f64 	%fd5, [alpha2];
	mul.wide.s32 	%rd9, %r3, 8;
	add.s64 	%rd10, %rd6, %rd9;
	ld.global.f64 	%fd6, [%rd10];
	mul.wide.s32 	%rd11, %r17, 8;
	add.s64 	%rd12, %rd4, %rd11;
	ld.global.f64 	%fd7, [%rd12];
	add.f64 	%fd8, %fd6, %fd7;
	ld.global.f64 	%fd9, [%rd6+8];
	ld.global.f64 	%fd10, [%rd6+-8];
	add.f64 	%fd11, %fd9, %fd10;
	add.f64 	%fd12, %fd8, %fd11;
	fma.rn.f64 	%fd13, %fd1, 0dC010000000000000, %fd12;
	fma.rn.f64 	%fd14, %fd5, %fd13, %fd4;
	cvta.to.global.u64 	%rd13, %rd2;
	add.s64 	%rd14, %rd13, %rd5;
	st.global.f64 	[%rd14], %fd14;
	st.global.f64 	[%rd8], %fd1;
$L__BB2_3:
	ret;

}
	// .globl	_Z6set_unPdS_
.visible .entry _Z6set_unPdS_(
	.param .u64 .ptr .align 1 _Z6set_unPdS__param_0,
	.param .u64 .ptr .align 1 _Z6set_unPdS__param_1
)
{
	.reg .pred 	%p<9>;
	.reg .b32 	%r<14>;
	.reg .b64 	%rd<11>;
	.reg .b64 	%fd<2>;

	ld.param.u64 	%rd3, [_Z6set_unPdS__param_0];
	ld.param.u64 	%rd2, [_Z6set_unPdS__param_1];
	cvta.to.global.u64 	%rd1, %rd3;
	mov.u32 	%r4, %ctaid.x;
	mov.u32 	%r5, %ntid.x;
	mov.u32 	%r6, %tid.x;
	mad.lo.s32 	%r1, %r4, %r5, %r6;
	ld.const.u32 	%r2, [nx_cu];
	ld.const.u32 	%r3, [ny_cu];
	mul.lo.s32 	%r7, %r3, %r2;
	setp.gt.s32 	%p1, %r1, %r7;
	@%p1 bra 	$L__BB3_4;
	div.s32 	%r8, %r1, %r3;
	mul.lo.s32 	%r10, %r8, %r3;
	sub.s32 	%r11, %r1, %r10;
	setp.ne.s32 	%p2, %r8, 0;
	add.s32 	%r12, %r2, -1;
	setp.ne.s32 	%p3, %r8, %r12;
	and.pred  	%p4, %p2, %p3;
	setp.ne.s32 	%p5, %r11, 0;
	and.pred  	%p6, %p4, %p5;
	add.s32 	%r13, %r3, -1;
	setp.ne.s32 	%p7, %r11, %r13;
	and.pred  	%p8, %p6, %p7;
	@%p8 bra 	$L__BB3_3;
	mul.wide.s32 	%rd8, %r1, 8;
	add.s64 	%rd9, %rd1, %rd8;
	mov.b64 	%rd10, 0;
	st.global.u64 	[%rd9], %rd10;
	bra.uni 	$L__BB3_4;
$L__BB3_3:
	cvta.to.global.u64 	%rd4, %rd2;
	mul.wide.s32 	%rd5, %r1, 8;
	add.s64 	%rd6, %rd4, %rd5;
	ld.global.f64 	%fd1, [%rd6];
	add.s64 	%rd7, %rd1, %rd5;
	st.global.f64 	[%rd7], %fd1;
$L__BB3_4:
	ret;

}


// ===== COMPILED SASS (sm_100) =====

	.target	sm_100

	.elftype	@"ET_EXEC"


//--------------------- .note.nv.tkinfo           --------------------------
	.section	.note.nv.tkinfo,"",@"SHT_NOTE"
	.sectionflags	@"SHF_NOTE_NV_TKINFO"
	.tkinfo
        /*0018*/ 	.word	0x00000002
        /*0030*/ 	.string	""
        /*0030*/ 	.string	"ptxas"
        /*0030*/ 	.string	"Cuda compilation tools, release 13.0, V13.0.88"
        /*0030*/ 	.string	"Build cuda_13.0.r13.0/compiler.36424714_0"
        /*0030*/ 	.string	"-arch sm_100 -m 64 "



//--------------------- .note.nv.cuinfo           --------------------------
	.section	.note.nv.cuinfo,"",@"SHT_NOTE"
	.sectionflags	@"SHF_NOTE_NV_CUINFO"
        /*0018*/ 	.short	0x0002
        /*001a*/ 	.short	0x0064
        /*001c*/ 	.short	0x0082
	.zero		2


//--------------------- .nv.info                  --------------------------
	.section	.nv.info,"",@"SHT_CUDA_INFO"
	.align	4


	//----- nvinfo : EIATTR_REGCOUNT
	.align		4
        /*0000*/ 	.byte	0x04, 0x2f
        /*0002*/ 	.short	(.L_7 - .L_6)
	.align		4
.L_6:
        /*0004*/ 	.word	index@(_Z15laplacian_sillyPdS_)
        /*0008*/ 	.word	0x00000014


	//----- nvinfo : EIATTR_FRAME_SIZE
	.align		4
.L_7:
        /*000c*/ 	.byte	0x04, 0x11
        /*000e*/ 	.short	(.L_9 - .L_8)
	.align		4
.L_8:
        /*0010*/ 	.word	index@(_Z15laplacian_sillyPdS_)
        /*0014*/ 	.word	0x00000000


	//----- nvinfo : EIATTR_REGCOUNT
	.align		4
.L_9:
        /*0018*/ 	.byte	0x04, 0x2f
        /*001a*/ 	.short	(.L_11 - .L_10)
	.align		4
.L_10:
        /*001c*/ 	.word	index@(_Z16laplacian_sharedPdS_)
        /*0020*/ 	.word	0x0000001e


	//----- nvinfo : EIATTR_FRAME_SIZE
	.align		4
.L_11:
        /*0024*/ 	.byte	0x04, 0x11
        /*0026*/ 	.short	(.L_13 - .L_12)
	.align		4
.L_12:
        /*0028*/ 	.word	index@(_Z16laplacian_sharedPdS_)
        /*002c*/ 	.word	0x00000000


	//----- nvinfo : EIATTR_REGCOUNT
	.align		4
.L_13:
        /*0030*/ 	.byte	0x04, 0x2f
        /*0032*/ 	.short	(.L_15 - .L_14)
	.align		4
.L_14:
        /*0034*/ 	.word	index@(_Z17wave_eq_propagatePdS_S_)
        /*0038*/ 	.word	0x00000018


	//----- nvinfo : EIATTR_FRAME_SIZE
	.align		4
.L_15:
        /*003c*/ 	.byte	0x04, 0x11
        /*003e*/ 	.short	(.L_17 - .L_16)
	.align		4
.L_16:
        /*0040*/ 	.word	index@(_Z17wave_eq_propagatePdS_S_)
        /*0044*/ 	.word	0x00000000


	//----- nvinfo : EIATTR_REGCOUNT
	.align		4
.L_17:
        /*0048*/ 	.byte	0x04, 0x2f
        /*004a*/ 	.short	(.L_19 - .L_18)
	.align		4
.L_18:
        /*004c*/ 	.word	index@(_Z6set_unPdS_)
        /*0050*/ 	.word	0x0000000c


	//----- nvinfo : EIATTR_FRAME_SIZE
	.align		4
.L_19:
        /*0054*/ 	.byte	0x04, 0x11
        /*0056*/ 	.short	(.L_21 - .L_20)
	.align		4
.L_20:
        /*0058*/ 	.word	index@(_Z6set_unPdS_)
        /*005c*/ 	.word	0x00000000


	//----- nvinfo : EIATTR_MIN_STACK_SIZE
	.align		4
.L_21:
        /*0060*/ 	.byte	0x04, 0x12
        /*0062*/ 	.short	(.L_23 - .L_22)
	.align		4
.L_22:
        /*0064*/ 	.word	index@(_Z6set_unPdS_)
        /*0068*/ 	.word	0x00000000


	//----- nvinfo : EIATTR_MIN_STACK_SIZE
	.align		4
.L_23:
        /*006c*/ 	.byte	0x04, 0x12
        /*006e*/ 	.short	(.L_25 - .L_24)
	.align		4
.L_24:
        /*0070*/ 	.word	index@(_Z17wave_eq_propagatePdS_S_)
        /*0074*/ 	.word	0x00000000


	//----- nvinfo : EIATTR_MIN_STACK_SIZE
	.align		4
.L_25:
        /*0078*/ 	.byte	0x04, 0x12
        /*007a*/ 	.short	(.L_27 - .L_26)
	.align		4
.L_26:
        /*007c*/ 	.word	index@(_Z16laplacian_sharedPdS_)
        /*0080*/ 	.word	0x00000000


	//----- nvinfo : EIATTR_MIN_STACK_SIZE
	.align		4
.L_27:
        /*0084*/ 	.byte	0x04, 0x12
        /*0086*/ 	.short	(.L_29 - .L_28)
	.align		4
.L_28:
        /*0088*/ 	.word	index@(_Z15laplacian_sillyPdS_)
        /*008c*/ 	.word	0x00000000
.L_29:


//--------------------- .nv.compat                --------------------------
	.section	.nv.compat,"",@"SHT_CUDA_COMPAT_INFO"
	.align	4
        /*0000*/ 	.byte	0x02, 0x09, 0x00, 0x00, 0x02, 0x02, 0x01, 0x00, 0x02, 0x05, 0x05, 0x00, 0x03, 0x07, 0x01, 0x01
        /*0010*/ 	.byte	0x02, 0x03, 0x00, 0x00, 0x02, 0x06, 0x01, 0x00, 0x04, 0x0b, 0x08, 0x00, 0x01, 0x00, 0x00, 0x00
        /*0020*/ 	.byte	0x00, 0x00, 0x00, 0x00


//--------------------- .nv.info._Z6set_unPdS_    --------------------------
	.section	.nv.info._Z6set_unPdS_,"",@"SHT_CUDA_INFO"
	.sectionflags	@""
	.align	4


	//----- nvinfo : EIATTR_CUDA_API_VERSION
	.align		4
        /*0000*/ 	.byte	0x04, 0x37
        /*0002*/ 	.short	(.L_31 - .L_30)
.L_30:
        /*0004*/ 	.word	0x00000082


	//----- nvinfo : EIATTR_KPARAM_INFO
	.align		4
.L_31:
        /*0008*/ 	.byte	0x04, 0x17
        /*000a*/ 	.short	(.L_33 - .L_32)
.L_32:
        /*000c*/ 	.word	0x00000000
        /*0010*/ 	.short	0x0001
        /*0012*/ 	.short	0x0008
        /*0014*/ 	.byte	0x00, 0xf5, 0x21, 0x00


	//----- nvinfo : EIATTR_KPARAM_INFO
	.align		4
.L_33:
        /*0018*/ 	.byte	0x04, 0x17
        /*001a*/ 	.short	(.L_35 - .L_34)
.L_34:
        /*001c*/ 	.word	0x00000000
        /*0020*/ 	.short	0x0000
        /*0022*/ 	.short	0x0000
        /*0024*/ 	.byte	0x00, 0xf5, 0x21, 0x00


	//----- nvinfo : EIATTR_SPARSE_MMA_MASK
	.align		4
.L_35:
        /*0028*/ 	.byte	0x03, 0x50
        /*002a*/ 	.short	0x0000


	//----- nvinfo : EIATTR_MAXREG_COUNT
	.align		4
        /*002c*/ 	.byte	0x03, 0x1b
        /*002e*/ 	.short	0x00ff


	//----- nvinfo : EIATTR_MERCURY_ISA_VERSION
	.align		4
        /*0030*/ 	.byte	0x03, 0x5f
        /*0032*/ 	.short	0x0101


	//----- nvinfo : EIATTR_VRC_CTA_INIT_COUNT
	.align		4
        /*0034*/ 	.byte	0x02, 0x4a
	.zero		1
	.zero		1


	//----- nvinfo : EIATTR_EXIT_INSTR_OFFSETS
	.align		4
        /*0038*/ 	.byte	0x04, 0x1c
        /*003a*/ 	.short	(.L_37 - .L_36)


	//   ....[0]....
.L_36:
        /*003c*/ 	.word	0x00000080


	//   ....[1]....
        /*0040*/ 	.word	0x000002c0


	//   ....[2]....
        /*0044*/ 	.word	0x00000330


	//----- nvinfo : EIATTR_CBANK_PARAM_SIZE
	.align		4
.L_37:
        /*0048*/ 	.byte	0x03, 0x19
        /*004a*/ 	.short	0x0010


	//----- nvinfo : EIATTR_PARAM_CBANK
	.align		4
        /*004c*/ 	.byte	0x04, 0x0a
        /*004e*/ 	.short	(.L_39 - .L_38)
	.align		4
.L_38:
        /*0050*/ 	.word	index@(.nv.constant0._Z6set_unPdS_)
        /*0054*/ 	.short	0x0380
        /*0056*/ 	.short	0x0010


	//----- nvinfo : EIATTR_SW_WAR
	.align		4
.L_39:
        /*0058*/ 	.byte	0x04, 0x36
        /*005a*/ 	.short	(.L_41 - .L_40)
.L_40:
        /*005c*/ 	.word	0x00000008
.L_41:


//--------------------- .nv.info._Z17wave_eq_propagatePdS_S_ --------------------------
	.section	.nv.info._Z17wave_eq_propagatePdS_S_,"",@"SHT_CUDA_INFO"
	.sectionflags	@""
	.align	4


	//----- nvinfo : EIATTR_CUDA_API_VERSION
	.align		4
        /*0000*/ 	.byte	0x04, 0x37
        /*0002*/ 	.short	(.L_43 - .L_42)
.L_42:
        /*0004*/ 	.word	0x00000082


	//----- nvinfo : EIATTR_KPARAM_INFO
	.align		4
.L_43:
        /*0008*/ 	.byte	0x04, 0x17
        /*000a*/ 	.short	(.L_45 - .L_44)
.L_44:
        /*000c*/ 	.word	0x00000000
        /*0010*/ 	.short	0x0002
        /*0012*/ 	.short	0x0010
        /*0014*/ 	.byte	0x00, 0xf5, 0x21, 0x00


	//----- nvinfo : EIATTR_KPARAM_INFO
	.align		4
.L_45:
        /*0018*/ 	.byte	0x04, 0x17
        /*001a*/ 	.short	(.L_47 - .L_46)
.L_46:
        /*001c*/ 	.word	0x00000000
        /*0020*/ 	.short	0x0001
        /*0022*/ 	.short	0x0008
        /*0024*/ 	.byte	0x00, 0xf5, 0x21, 0x00


	//----- nvinfo : EIATTR_KPARAM_INFO
	.align		4
.L_47:
        /*0028*/ 	.byte	0x04, 0x17
        /*002a*/ 	.short	(.L_49 - .L_48)
.L_48:
        /*002c*/ 	.word	0x00000000
        /*0030*/ 	.short	0x0000
        /*0032*/ 	.short	0x0000
        /*0034*/ 	.byte	0x00, 0xf5, 0x21, 0x00


	//----- nvinfo : EIATTR_SPARSE_MMA_MASK
	.align		4
.L_49:
        /*0038*/ 	.byte	0x03, 0x50
        /*003a*/ 	.short	0x0000


	//----- nvinfo : EIATTR_MAXREG_COUNT
	.align		4
        /*003c*/ 	.byte	0x03, 0x1b
        /*003e*/ 	.short	0x00ff


	//----- nvinfo : EIATTR_MERCURY_ISA_VERSION
	.align		4
        /*0040*/ 	.byte	0x03, 0x5f
        /*0042*/ 	.short	0x0101


	//----- nvinfo : EIATTR_VRC_CTA_INIT_COUNT
	.align		4
        /*0044*/ 	.byte	0x02, 0x4a
	.zero		1
	.zero		1


	//----- nvinfo : EIATTR_EXIT_INSTR_OFFSETS
	.align		4
        /*0048*/ 	.byte	0x04, 0x1c
        /*004a*/ 	.short	(.L_51 - .L_50)


	//   ....[0]....
.L_50:
        /*004c*/ 	.word	0x00000080


	//   ....[1]....
        /*0050*/ 	.word	0x00000280


	//   ....[2]....
        /*0054*/ 	.word	0x00000460


	//----- nvinfo : EIATTR_CBANK_PARAM_SIZE
	.align		4
.L_51:
        /*0058*/ 	.byte	0x03, 0x19
        /*005a*/ 	.short	0x0018


	//----- nvinfo : EIATTR_PARAM_CBANK
	.align		4
        /*005c*/ 	.byte	0x04, 0x0a
        /*005e*/ 	.short	(.L_53 - .L_52)
	.align		4
.L_52:
        /*0060*/ 	.word	index@(.nv.constant0._Z17wave_eq_propagatePdS_S_)
        /*0064*/ 	.short	0x0380
        /*0066*/ 	.short	0x0018


	//----- nvinfo : EIATTR_SW_WAR
	.align		4
.L_53:
        /*0068*/ 	.byte	0x04, 0x36
        /*006a*/ 	.short	(.L_55 - .L_54)
.L_54:
        /*006c*/ 	.word	0x00000008
.L_55:


//--------------------- .nv.info._Z16laplacian_sharedPdS_ --------------------------
	.section	.nv.info._Z16laplacian_sharedPdS_,"",@"SHT_CUDA_INFO"
	.sectionflags	@""
	.align	4


	//----- nvinfo : EIATTR_CUDA_API_VERSION
	.align		4
        /*0000*/ 	.byte	0x04, 0x37
        /*0002*/ 	.short	(.L_57 - .L_56)
.L_56:
        /*0004*/ 	.word	0x00000082


	//----- nvinfo : EIATTR_KPARAM_INFO
	.align		4
.L_57:
        /*0008*/ 	.byte	0x04, 0x17
        /*000a*/ 	.short	(.L_59 - .L_58)
.L_58:
        /*000c*/ 	.word	0x00000000
        /*0010*/ 	.short	0x0001
        /*0012*/ 	.short	0x0008
        /*0014*/ 	.byte	0x00, 0xf5, 0x21, 0x00


	//----- nvinfo : EIATTR_KPARAM_INFO
	.align		4
.L_59:
        /*0018*/ 	.byte	0x04, 0x17
        /*001a*/ 	.short	(.L_61 - .L_60)
.L_60:
        /*001c*/ 	.word	0x00000000
        /*0020*/ 	.short	0x0000
        /*0022*/ 	.short	0x0000
        /*0024*/ 	.byte	0x00, 0xf5, 0x21, 0x00


	//----- nvinfo : EIATTR_SPARSE_MMA_MASK
	.align		4
.L_61:
        /*0028*/ 	.byte	0x03, 0x50
        /*002a*/ 	.short	0x0000


	//----- nvinfo : EIATTR_MAXREG_COUNT
	.align		4
        /*002c*/ 	.byte	0x03, 0x1b
        /*002e*/ 	.short	0x00ff


	//----- nvinfo : EIATTR_NUM_BARRIERS
	.align		4
        /*0030*/ 	.byte	0x02, 0x4c
        /*0032*/ 	.byte	0x01
	.zero		1


	//----- nvinfo : EIATTR_MERCURY_ISA_VERSION
	.align		4
        /*0034*/ 	.byte	0x03, 0x5f
        /*0036*/ 	.short	0x0101


	//----- nvinfo : EIATTR_VRC_CTA_INIT_COUNT
	.align		4
        /*0038*/ 	.byte	0x02, 0x4a
	.zero		1
	.zero		1


	//----- nvinfo : EIATTR_EXIT_INSTR_OFFSETS
	.align		4
        /*003c*/ 	.byte	0x04, 0x1c
        /*003e*/ 	.short	(.L_63 - .L_62)


	//   ....[0]....
.L_62:
        /*0040*/ 	.word	0x000003c0


	//----- nvinfo : EIATTR_CBANK_PARAM_SIZE
	.align		4
.L_63:
        /*0044*/ 	.byte	0x03, 0x19
        /*0046*/ 	.short	0x0010


	//----- nvinfo : EIATTR_PARAM_CBANK
	.align		4
        /*0048*/ 	.byte	0x04, 0x0a
        /*004a*/ 	.short	(.L_65 - .L_64)
	.align		4
.L_64:
        /*004c*/ 	.word	index@(.nv.constant0._Z16laplacian_sharedPdS_)
        /*0050*/ 	.short	0x0380
        /*0052*/ 	.short	0x0010


	//----- nvinfo : EIATTR_SW_WAR
	.align		4
.L_65:
        /*0054*/ 	.byte	0x04, 0x36
        /*0056*/ 	.short	(.L_67 - .L_66)
.L_66:
        /*0058*/ 	.word	0x00000008
.L_67:


//--------------------- .nv.info._Z15laplacian_sillyPdS_ --------------------------
	.section	.nv.info._Z15laplacian_sillyPdS_,"",@"SHT_CUDA_INFO"
	.sectionflags	@""
	.align	4


	//----- nvinfo : EIATTR_CUDA_API_VERSION
	.align		4
        /*0000*/ 	.byte	0x04, 0x37
        /*0002*/ 	.short	(.L_69 - .L_68)
.L_68:
        /*0004*/ 	.word	0x00000082


	//----- nvinfo : EIATTR_KPARAM_INFO
	.align		4
.L_69:
        /*0008*/ 	.byte	0x04, 0x17
        /*000a*/ 	.short	(.L_71 - .L_70)
.L_70:
        /*000c*/ 	.word	0x00000000
        /*0010*/ 	.short	0x0001
        /*0012*/ 	.short	0x0008
        /*0014*/ 	.byte	0x00, 0xf5, 0x21, 0x00


	//----- nvinfo : EIATTR_KPARAM_INFO
	.align		4
.L_71:
        /*0018*/ 	.byte	0x04, 0x17
        /*001a*/ 	.short	(.L_73 - .L_72)
.L_72:
        /*001c*/ 	.word	0x00000000
        /*0020*/ 	.short	0x0000
        /*0022*/ 	.short	0x0000
        /*0024*/ 	.byte	0x00, 0xf5, 0x21, 0x00


	//----- nvinfo : EIATTR_SPARSE_MMA_MASK
	.align		4
.L_73:
        /*0028*/ 	.byte	0x03, 0x50
        /*002a*/ 	.short	0x0000


	//----- nvinfo : EIATTR_MAXREG_COUNT
	.align		4
        /*002c*/ 	.byte	0x03, 0x1b
        /*002e*/ 	.short	0x00ff


	//----- nvinfo : EIATTR_MERCURY_ISA_VERSION
	.align		4
        /*0030*/ 	.byte	0x03, 0x5f
        /*0032*/ 	.short	0x0101


	//----- nvinfo : EIATTR_VRC_CTA_INIT_COUNT
	.align		4
        /*0034*/ 	.byte	0x02, 0x4a
	.zero		1
	.zero		1


	//----- nvinfo : EIATTR_EXIT_INSTR_OFFSETS
	.align		4
        /*0038*/ 	.byte	0x04, 0x1c
        /*003a*/ 	.short	(.L_75 - .L_74)


	//   ....[0]....
.L_74:
        /*003c*/ 	.word	0x00000080


	//   ....[1]....
        /*0040*/ 	.word	0x00000290


	//   ....[2]....
        /*0044*/ 	.word	0x00000400


	//----- nvinfo : EIATTR_CBANK_PARAM_SIZE
	.align		4
.L_75:
        /*0048*/ 	.byte	0x03, 0x19
        /*004a*/ 	.short	0x0010


	//----- nvinfo : EIATTR_PARAM_CBANK
	.align		4
        /*004c*/ 	.byte	0x04, 0x0a
        /*004e*/ 	.short	(.L_77 - .L_76)
	.align		4
.L_76:
        /*0050*/ 	.word	index@(.nv.constant0._Z15laplacian_sillyPdS_)
        /*0054*/ 	.short	0x0380
        /*0056*/ 	.short	0x0010


	//----- nvinfo : EIATTR_SW_WAR
	.align		4
.L_77:
        /*0058*/ 	.byte	0x04, 0x36
        /*005a*/ 	.short	(.L_79 - .L_78)
.L_78:
        /*005c*/ 	.word	0x00000008
.L_79:


//--------------------- .nv.callgraph             --------------------------
	.section	.nv.callgraph,"",@"SHT_CUDA_CALLGRAPH"
	.align	4
	.sectionentsize	8
	.align		4
        /*0000*/ 	.word	0x00000000
	.align		4
        /*0004*/ 	.word	0xffffffff
	.align		4
        /*0008*/ 	.word	0x00000000
	.align		4
        /*000c*/ 	.word	0xfffffffe
	.align		4
        /*0010*/ 	.word	0x00000000
	.align		4
        /*0014*/ 	.word	0xfffffffd
	.align		4
        /*0018*/ 	.word	0x00000000
	.align		4
        /*001c*/ 	.word	0xfffffffc


//--------------------- .nv.constant3             --------------------------
	.section	.nv.constant3,"a",@progbits
	.align	8
.nv.constant3:
	.type		nx_cu,@object
	.size		nx_cu,(ny_cu - nx_cu)
nx_cu:
	.zero		4
	.type		ny_cu,@object
	.size		ny_cu,(c_a - ny_cu)
ny_cu:
	.zero		4
	.type		c_a,@object
	.size		c_a,(c_b - c_a)
c_a:
	.zero		8
	.type		c_b,@object
	.size		c_b,(c_c - c_b)
c_b:
	.zero		8
	.type		c_c,@object
	.size		c_c,(alpha2 - c_c)
c_c:
	.zero		8
	.type		alpha2,@object
	.size		alpha2,(.L_5 - alpha2)
alpha2:
	.zero		8
.L_5:


//--------------------- .text._Z6set_unPdS_       --------------------------
	.section	.text._Z6set_unPdS_,"ax",@progbits
	.align	128
        .global         _Z6set_unPdS_
        .type           _Z6set_unPdS_,@function
        .size           _Z6set_unPdS_,(.L_x_4 - _Z6set_unPdS_)
        .other          _Z6set_unPdS_,@"STO_CUDA_ENTRY STV_DEFAULT"
_Z6set_unPdS_:
.text._Z6set_unPdS_:
[----:B------:R-:W-:Y:S01]  /*0000*/  LDC R1, c[0x0][0x37c] ;  /* 0x0000df00ff017b82 */ /* 0x000fe20000000800 */
[----:B------:R-:W0:Y:S07]  /*0010*/  S2R R5, SR_TID.X ;  /* 0x0000000000057919 */ /* 0x000e2e0000002100 */
[----:B------:R-:W0:Y:S08]  /*0020*/  S2UR UR4, SR_CTAID.X ;  /* 0x00000000000479c3 */ /* 0x000e300000002500 */
[----:B------:R-:W0:Y:S08]  /*0030*/  LDC R0, c[0x0][0x360] ;  /* 0x0000d800ff007b82 */ /* 0x000e300000000800 */
[----:B------:R-:W1:Y:S01]  /*0040*/  LDC.64 R2, c[0x3][RZ] ;  /* 0x00c00000ff027b82 */ /* 0x000e620000000a00 */
[----:B0-----:R-:W-:-:S02]  /*0050*/  IMAD R0, R0, UR4, R5 ;  /* 0x0000000400007c24 */ /* 0x001fc4000f8e0205 */
[----:B-1----:R-:W-:-:S05]  /*0060*/  IMAD R5, R3, R2, RZ ;  /* 0x0000000203057224 */ /* 0x002fca00078e02ff */
[----:B------:R-:W-:-:S13]  /*0070*/  ISETP.GT.AND P0, PT, R0, R5, PT ;  /* 0x000000050000720c */ /* 0x000fda0003f04270 */
[----:B------:R-:W-:Y:S05]  /*0080*/  @P0 EXIT ;  /* 0x000000000000094d */ /* 0x000fea0003800000 */
[----:B------:R-:W-:Y:S01]  /*0090*/  IABS R7, R3 ;  /* 0x0000000300077213 */ /* 0x000fe20000000000 */
[----:B------:R-:W0:Y:S01]  /*00a0*/  LDCU.64 UR4, c[0x0][0x358] ;  /* 0x00006b00ff0477ac */ /* 0x000e220008000a00 */
[----:B------:R-:W-:Y:S02]  /*00b0*/  IADD3 R2, PT, PT, R2, -0x1, RZ ;  /* 0xffffffff02027810 */ /* 0x000fe40007ffe0ff */
[----:B------:R-:W1:Y:S08]  /*00c0*/  I2F.RP R6, R7 ;  /* 0x0000000700067306 */ /* 0x000e700000209400 */
[----:B-1----:R-:W1:Y:S02]  /*00d0*/  MUFU.RCP R6, R6 ;  /* 0x0000000600067308 */ /* 0x002e640000001000 */
[----:B-1----:R-:W-:-:S06]  /*00e0*/  VIADD R4, R6, 0xffffffe ;  /* 0x0ffffffe06047836 */ /* 0x002fcc0000000000 */
[----:B------:R1:W2:Y:S02]  /*00f0*/  F2I.FTZ.U32.TRUNC.NTZ R5, R4 ;  /* 0x0000000400057305 */ /* 0x0002a4000021f000 */
[----:B-1----:R-:W-:Y:S02]  /*0100*/  HFMA2 R4, -RZ, RZ, 0, 0 ;  /* 0x00000000ff047431 */ /* 0x002fe400000001ff */
[----:B--2---:R-:W-:-:S04]  /*0110*/  IMAD.MOV R8, RZ, RZ, -R5 ;  /* 0x000000ffff087224 */ /* 0x004fc800078e0a05 */
[----:B------:R-:W-:Y:S01]  /*0120*/  IMAD R9, R8, R7, RZ ;  /* 0x0000000708097224 */ /* 0x000fe200078e02ff */
[----:B------:R-:W-:-:S03]  /*0130*/  IABS R8, R0 ;  /* 0x0000000000087213 */ /* 0x000fc60000000000 */
[----:B------:R-:W-:Y:S01]  /*0140*/  IMAD.HI.U32 R5, R5, R9, R4 ;  /* 0x0000000905057227 */ /* 0x000fe200078e0004 */
[----:B------:R-:W-:-:S04]  /*0150*/  LOP3.LUT R4, R0, R3, RZ, 0x3c, !PT ;  /* 0x0000000300047212 */ /* 0x000fc800078e3cff */
[----:B------:R-:W-:Y:S01]  /*0160*/  ISETP.GE.AND P1, PT, R4, RZ, PT ;  /* 0x000000ff0400720c */ /* 0x000fe20003f26270 */
[----:B------:R-:W-:-:S04]  /*0170*/  IMAD.HI.U32 R5, R5, R8, RZ ;  /* 0x0000000805057227 */ /* 0x000fc800078e00ff */
[----:B------:R-:W-:-:S04]  /*0180*/  IMAD.MOV R6, RZ, RZ, -R5 ;  /* 0x000000ffff067224 */ /* 0x000fc800078e0a05 */
[----:B------:R-:W-:-:S05]  /*0190*/  IMAD R6, R7, R6, R8 ;  /* 0x0000000607067224 */ /* 0x000fca00078e0208 */
[----:B------:R-:W-:-:S13]  /*01a0*/  ISETP.GT.U32.AND P2, PT, R7, R6, PT ;  /* 0x000000060700720c */ /* 0x000fda0003f44070 */
[-C--:B------:R-:W-:Y:S01]  /*01b0*/  @!P2 IADD3 R6, PT, PT, R6, -R7.reuse, RZ ;  /* 0x800000070606a210 */ /* 0x080fe20007ffe0ff */
[----:B------:R-:W-:Y:S01]  /*01c0*/  @!P2 VIADD R5, R5, 0x1 ;  /* 0x000000010505a836 */ /* 0x000fe20000000000 */
[----:B------:R-:W-:Y:S02]  /*01d0*/  ISETP.NE.AND P2, PT, R3, RZ, PT ;  /* 0x000000ff0300720c */ /* 0x000fe40003f45270 */
[----:B------:R-:W-:-:S13]  /*01e0*/  ISETP.GE.U32.AND P0, PT, R6, R7, PT ;  /* 0x000000070600720c */ /* 0x000fda0003f06070 */
[----:B------:R-:W-:-:S05]  /*01f0*/  @P0 IADD3 R5, PT, PT, R5, 0x1, RZ ;  /* 0x0000000105050810 */ /* 0x000fca0007ffe0ff */
[----:B------:R-:W-:Y:S01]  /*0200*/  @!P1 IMAD.MOV R5, RZ, RZ, -R5 ;  /* 0x000000ffff059224 */ /* 0x000fe200078e0a05 */
[----:B------:R-:W-:-:S04]  /*0210*/  @!P2 LOP3.LUT R5, RZ, R3, RZ, 0x33, !PT ;  /* 0x00000003ff05a212 */ /* 0x000fc800078e33ff */
[----:B------:R-:W-:Y:S01]  /*0220*/  ISETP.NE.AND P0, PT, R5, R2, PT ;  /* 0x000000020500720c */ /* 0x000fe20003f05270 */
[----:B------:R-:W-:-:S03]  /*0230*/  IMAD.MOV R4, RZ, RZ, -R5 ;  /* 0x000000ffff047224 */ /* 0x000fc600078e0a05 */
[----:B------:R-:W-:Y:S01]  /*0240*/  ISETP.NE.AND P0, PT, R5, RZ, P0 ;  /* 0x000000ff0500720c */ /* 0x000fe20000705270 */
[C---:B------:R-:W-:Y:S01]  /*0250*/  IMAD R2, R3.reuse, R4, R0 ;  /* 0x0000000403027224 */ /* 0x040fe200078e0200 */
[----:B------:R-:W-:-:S04]  /*0260*/  IADD3 R3, PT, PT, R3, -0x1, RZ ;  /* 0xffffffff03037810 */ /* 0x000fc80007ffe0ff */
[----:B------:R-:W-:-:S04]  /*0270*/  ISETP.NE.AND P0, PT, R2, RZ, P0 ;  /* 0x000000ff0200720c */ /* 0x000fc80000705270 */
[----:B------:R-:W-:-:S13]  /*0280*/  ISETP.NE.AND P0, PT, R2, R3, P0 ;  /* 0x000000030200720c */ /* 0x000fda0000705270 */
[----:B------:R-:W1:Y:S02]  /*0290*/  @!P0 LDC.64 R2, c[0x0][0x380] ;  /* 0x0000e000ff028b82 */ /* 0x000e640000000a00 */
[----:B-1----:R-:W-:-:S05]  /*02a0*/  @!P0 IMAD.WIDE R2, R0, 0x8, R2 ;  /* 0x0000000800028825 */ /* 0x002fca00078e0202 */
[----:B0-----:R0:W-:Y:S01]  /*02b0*/  @!P0 STG.E.64 desc[UR4][R2.64], RZ ;  /* 0x000000ff02008986 */ /* 0x0011e2000c101b04 */
[----:B------:R-:W-:Y:S05]  /*02c0*/  @!P0 EXIT ;  /* 0x000000000000894d */ /* 0x000fea0003800000 */
[----:B0-----:R-:W0:Y:S08]  /*02d0*/  LDC.64 R2, c[0x0][0x388] ;  /* 0x0000e200ff027b82 */ /* 0x001e300000000a00 */
[----:B------:R-:W1:Y:S01]  /*02e0*/  LDC.64 R4, c[0x0][0x380] ;  /* 0x0000e000ff047b82 */ /* 0x000e620000000a00 */
[----:B0-----:R-:W-:-:S06]  /*02f0*/  IMAD.WIDE R2, R0, 0x8, R2 ;  /* 0x0000000800027825 */ /* 0x001fcc00078e0202 */
[----:B------:R-:W2:Y:S01]  /*0300*/  LDG.E.64 R2, desc[UR4][R2.64] ;  /* 0x0000000402027981 */ /* 0x000ea2000c1e1b00 */
[----:B-1----:R-:W-:-:S05]  /*0310*/  IMAD.WIDE R4, R0, 0x8, R4 ;  /* 0x0000000800047825 */ /* 0x002fca00078e0204 */
[----:B--2---:R-:W-:Y:S01]  /*0320*/  STG.E.64 desc[UR4][R4.64], R2 ;  /* 0x0000000204007986 */ /* 0x004fe2000c101b04 */
[----:B------:R-:W-:Y:S05]  /*0330*/  EXIT ;  /* 0x000000000000794d */ /* 0x000fea0003800000 */
.L_x_0:
[----:B------:R-:W-:-:S00]  /*0340*/  BRA `(.L_x_0) ;  /* 0xfffffffc00fc7947 */ /* 0x000fc0000383ffff */
[----:B------:R-:W-:-:S00]  /*0350*/  NOP ;  /* 0x0000000000007918 */ /* 0x000fc00000000000 */
        /* <DEDUP_REMOVED lines=10> */
.L_x_4:


//--------------------- .text._Z17wave_eq_propagatePdS_S_ --------------------------
	.section	.text._Z17wave_eq_propagatePdS_S_,"ax",@progbits
	.align	128
        .global         _Z17wave_eq_propagatePdS_S_
        .type           _Z17wave_eq_propagatePdS_S_,@function
        .size           _Z17wave_eq_propagatePdS_S_,(.L_x_5 - _Z17wave_eq_propagatePdS_S_)
        .other          _Z17wave_eq_propagatePdS_S_,@"STO_CUDA_ENTRY STV_DEFAULT"
_Z17wave_eq_propagatePdS_S_:
.text._Z17wave_eq_propagatePdS_S_:
        /* <DEDUP_REMOVED lines=9> */
[----:B------:R-:W-:Y:S02]  /*0090*/  IABS R7, R3 ;  /* 0x0000000300077213 */ /* 0x000fe40000000000 */
[----:B------:R-:W-:Y:S02]  /*00a0*/  IADD3 R2, PT, PT, R2, -0x1, RZ ;  /* 0xffffffff02027810 */ /* 0x000fe40007ffe0ff */
[----:B------:R-:W0:Y:S08]  /*00b0*/  I2F.RP R6, R7 ;  /* 0x0000000700067306 */ /* 0x000e300000209400 */
[----:B0-----:R-:W0:Y:S02]  /*00c0*/  MUFU.RCP R6, R6 ;  /* 0x0000000600067308 */ /* 0x001e240000001000 */
[----:B0-----:R-:W-:-:S06]  /*00d0*/  VIADD R4, R6, 0xffffffe ;  /* 0x0ffffffe06047836 */ /* 0x001fcc0000000000 */
[----:B------:R0:W1:Y:S02]  /*00e0*/  F2I.FTZ.U32.TRUNC.NTZ R5, R4 ;  /* 0x0000000400057305 */ /* 0x000064000021f000 */
[----:B0-----:R-:W-:Y:S02]  /*00f0*/  HFMA2 R4, -RZ, RZ, 0, 0 ;  /* 0x00000000ff047431 */ /* 0x001fe400000001ff */
[----:B-1----:R-:W-:-:S04]  /*0100*/  IMAD.MOV R8, RZ, RZ, -R5 ;  /* 0x000000ffff087224 */ /* 0x002fc800078e0a05 */
        /* <DEDUP_REMOVED lines=17> */
[----:B------:R-:W-:Y:S01]  /*0220*/  IMAD.MOV R4, RZ, RZ, -R5 ;  /* 0x000000ffff047224 */ /* 0x000fe200078e0a05 */
[----:B------:R-:W-:Y:S02]  /*0230*/  IADD3 R2, PT, PT, R3, -0x1, RZ ;  /* 0xffffffff03027810 */ /* 0x000fe40007ffe0ff */
[----:B------:R-:W-:Y:S01]  /*0240*/  ISETP.EQ.OR P0, PT, R5, RZ, !P0 ;  /* 0x000000ff0500720c */ /* 0x000fe20004702670 */
[----:B------:R-:W-:-:S05]  /*0250*/  IMAD R9, R3, R4, R0 ;  /* 0x0000000403097224 */ /* 0x000fca00078e0200 */
[----:B------:R-:W-:-:S04]  /*0260*/  ISETP.EQ.OR P0, PT, R9, RZ, P0 ;  /* 0x000000ff0900720c */ /* 0x000fc80000702670 */
[----:B------:R-:W-:-:S13]  /*0270*/  ISETP.EQ.OR P0, PT, R9, R2, P0 ;  /* 0x000000020900720c */ /* 0x000fda0000702670 */
[----:B------:R-:W-:Y:S05]  /*0280*/  @P0 EXIT ;  /* 0x000000000000094d */ /* 0x000fea0003800000 */
[----:B------:R-:W0:Y:S01]  /*0290*/  LDC.64 R14, c[0x0][0x380] ;  /* 0x0000e000ff0e7b82 */ /* 0x000e220000000a00 */
[--C-:B------:R-:W-:Y:S01]  /*02a0*/  IMAD R2, R5, R3, R3.reuse ;  /* 0x0000000305027224 */ /* 0x100fe200078e0203 */
[----:B------:R-:W1:Y:S01]  /*02b0*/  LDCU.64 UR4, c[0x0][0x358] ;  /* 0x00006b00ff0477ac */ /* 0x000e620008000a00 */
[----:B------:R-:W-:Y:S01]  /*02c0*/  IMAD.MOV R5, RZ, RZ, -R3 ;  /* 0x000000ffff057224 */ /* 0x000fe200078e0a03 */
[----:B------:R-:W2:Y:S04]  /*02d0*/  LDCU.64 UR6, c[0x3][0x20] ;  /* 0x00c00400ff0677ac */ /* 0x000ea80008000a00 */
[----:B------:R-:W-:Y:S01]  /*02e0*/  LEA R2, R5, R2, 0x1 ;  /* 0x0000000205027211 */ /* 0x000fe200078e08ff */
[----:B------:R-:W3:Y:S03]  /*02f0*/  LDC.64 R20, c[0x0][0x388] ;  /* 0x0000e200ff147b82 */ /* 0x000ee60000000a00 */
[----:B------:R-:W-:-:S05]  /*0300*/  IADD3 R9, PT, PT, R9, R2, RZ ;  /* 0x0000000209097210 */ /* 0x000fca0007ffe0ff */
[----:B------:R-:W4:Y:S01]  /*0310*/  LDC.64 R4, c[0x0][0x390] ;  /* 0x0000e400ff047b82 */ /* 0x000f220000000a00 */
[----:B0-----:R-:W-:-:S04]  /*0320*/  IMAD.WIDE R6, R0, 0x8, R14 ;  /* 0x0000000800067825 */ /* 0x001fc800078e020e */
[----:B------:R-:W-:Y:S01]  /*0330*/  IMAD.WIDE R14, R9, 0x8, R14 ;  /* 0x00000008090e7825 */ /* 0x000fe200078e020e */
[----:B-1----:R-:W5:Y:S03]  /*0340*/  LDG.E.64 R18, desc[UR4][R6.64+-0x8] ;  /* 0xfffff80406127981 */ /* 0x002f66000c1e1b00 */
[----:B------:R-:W-:Y:S01]  /*0350*/  IMAD.WIDE R12, R3, 0x8, R6 ;  /* 0x00000008030c7825 */ /* 0x000fe200078e0206 */
[----:B------:R-:W5:Y:S04]  /*0360*/  LDG.E.64 R8, desc[UR4][R6.64+0x8] ;  /* 0x0000080406087981 */ /* 0x000f68000c1e1b00 */
[----:B------:R-:W2:Y:S04]  /*0370*/  LDG.E.64 R14, desc[UR4][R14.64] ;  /* 0x000000040e0e7981 */ /* 0x000ea8000c1e1b00 */
[----:B------:R-:W2:Y:S01]  /*0380*/  LDG.E.64 R12, desc[UR4][R12.64] ;  /* 0x000000040c0c7981 */ /* 0x000ea2000c1e1b00 */
[----:B----4-:R-:W-:-:S03]  /*0390*/  IMAD.WIDE R4, R0, 0x8, R4 ;  /* 0x0000000800047825 */ /* 0x010fc600078e0204 */
[----:B------:R3:W4:Y:S04]  /*03a0*/  LDG.E.64 R2, desc[UR4][R6.64] ;  /* 0x0000000406027981 */ /* 0x000728000c1e1b00 */
[----:B------:R-:W4:Y:S01]  /*03b0*/  LDG.E.64 R10, desc[UR4][R4.64] ;  /* 0x00000004040a7981 */ /* 0x000f22000c1e1b00 */
[----:B---3--:R-:W-:Y:S01]  /*03c0*/  IMAD.WIDE R6, R0, 0x8, R20 ;  /* 0x0000000800067825 */ /* 0x008fe200078e0214 */
[----:B-----5:R-:W-:Y:S02]  /*03d0*/  DADD R18, R8, R18 ;  /* 0x0000000008127229 */ /* 0x020fe40000000012 */
[----:B--2---:R-:W-:Y:S02]  /*03e0*/  DADD R16, R12, R14 ;  /* 0x000000000c107229 */ /* 0x004fe4000000000e */
[----:B----4-:R-:W-:-:S06]  /*03f0*/  DADD R8, R2, R2 ;  /* 0x0000000002087229 */ /* 0x010fcc0000000002 */
[----:B------:R-:W-:Y:S02]  /*0400*/  DADD R16, R16, R18 ;  /* 0x0000000010107229 */ /* 0x000fe40000000012 */
[----:B------:R-:W-:-:S06]  /*0410*/  DADD R8, R8, -R10 ;  /* 0x0000000008087229 */ /* 0x000fcc000000080a */
[----:B------:R-:W-:-:S08]  /*0420*/  DFMA R16, R2, -4, R16 ;  /* 0xc01000000210782b */ /* 0x000fd00000000010 */
[----:B------:R-:W-:-:S07]  /*0430*/  DFMA R8, R16, UR6, R8 ;  /* 0x0000000610087c2b */ /* 0x000fce0008000008 */
[----:B------:R-:W-:Y:S04]  /*0440*/  STG.E.64 desc[UR4][R6.64], R8 ;  /* 0x0000000806007986 */ /* 0x000fe8000c101b04 */
[----:B------:R-:W-:Y:S01]  /*0450*/  STG.E.64 desc[UR4][R4.64], R2 ;  /* 0x0000000204007986 */ /* 0x000fe2000c101b04 */
[----:B------:R-:W-:Y:S05]  /*0460*/  EXIT ;  /* 0x000000000000794d */ /* 0x000fea0003800000 */
.L_x_1:
        /* <DEDUP_REMOVED lines=9> */
.L_x_5:


//--------------------- .text._Z16laplacian_sharedPdS_ --------------------------
	.section	.text._Z16laplacian_sharedPdS_,"ax",@progbits
	.align	128
        .global         _Z16laplacian_sharedPdS_
        .type           _Z16laplacian_sharedPdS_,@function
        .size           _Z16laplacian_sharedPdS_,(.L_x_6 - _Z16laplacian_sharedPdS_)
        .other          _Z16laplacian_sharedPdS_,@"STO_CUDA_ENTRY STV_DEFAULT"
_Z16laplacian_sharedPdS_:
.text._Z16laplacian_sharedPdS_:
[----:B------:R-:W-:Y:S01]  /*0000*/  LDC R1, c[0x0][0x37c] ;  /* 0x0000df00ff017b82 */ /* 0x000fe20000000800 */
[----:B------:R-:W0:Y:S07]  /*0010*/  S2R R5, SR_TID.X ;  /* 0x0000000000057919 */ /* 0x000e2e0000002100 */
[----:B------:R-:W0:Y:S01]  /*0020*/  S2UR UR5, SR_CTAID.X ;  /* 0x00000000000579c3 */ /* 0x000e220000002500 */
[----:B------:R-:W1:Y:S01]  /*0030*/  LDCU UR4, c[0x3][URZ] ;  /* 0x00c00000ff0477ac */ /* 0x000e620008000800 */
[----:B------:R-:W2:Y:S06]  /*0040*/  S2R R4, SR_TID.Y ;  /* 0x0000000000047919 */ /* 0x000eac0000002200 */
[----:B------:R-:W0:Y:S08]  /*0050*/  LDC R6, c[0x0][0x360] ;  /* 0x0000d800ff067b82 */ /* 0x000e300000000800 */
[----:B------:R-:W2:Y:S01]  /*0060*/  S2UR UR6, SR_CTAID.Y ;  /* 0x00000000000679c3 */ /* 0x000ea20000002600 */
[----:B-1----:R-:W-:-:S07]  /*0070*/  UIADD3 UR4, UPT, UPT, UR4, -0x1, URZ ;  /* 0xffffffff04047890 */ /* 0x002fce000fffe0ff */
[----:B------:R-:W2:Y:S08]  /*0080*/  LDC R9, c[0x0][0x364] ;  /* 0x0000d900ff097b82 */ /* 0x000eb00000000800 */
[----:B------:R-:W1:Y:S01]  /*0090*/  LDC R11, c[0x3][0x4] ;  /* 0x00c00100ff0b7b82 */ /* 0x000e620000000800 */
[C---:B0-----:R-:W-:Y:S02]  /*00a0*/  IMAD R0, R6.reuse, UR5, R5 ;  /* 0x0000000506007c24 */ /* 0x041fe4000f8e0205 */
[----:B------:R-:W-:-:S03]  /*00b0*/  VIADD R6, R6, 0xffffffff ;  /* 0xffffffff06067836 */ /* 0x000fc60000000000 */
[C---:B------:R-:W-:Y:S02]  /*00c0*/  ISETP.NE.AND P2, PT, R0.reuse, RZ, PT ;  /* 0x000000ff0000720c */ /* 0x040fe40003f45270 */
[----:B------:R-:W0:Y:S01]  /*00d0*/  LDC.64 R2, c[0x0][0x380] ;  /* 0x0000e000ff027b82 */ /* 0x000e220000000a00 */
[----:B------:R-:W-:Y:S01]  /*00e0*/  ISETP.NE.AND P1, PT, R0, UR4, PT ;  /* 0x0000000400007c0c */ /* 0x000fe2000bf25270 */
[----:B------:R-:W3:Y:S01]  /*00f0*/  LDCU.64 UR4, c[0x0][0x358] ;  /* 0x00006b00ff0477ac */ /* 0x000ee20008000a00 */
[C---:B------:R-:W-:Y:S02]  /*0100*/  ISETP.NE.OR P2, PT, R5.reuse, RZ, !P2 ;  /* 0x000000ff0500720c */ /* 0x040fe40005745670 */
[----:B------:R-:W-:Y:S01]  /*0110*/  ISETP.NE.OR P1, PT, R5, R6, !P1 ;  /* 0x000000060500720c */ /* 0x000fe20004f25670 */
[C---:B--2---:R-:W-:Y:S01]  /*0120*/  IMAD R7, R9.reuse, UR6, R4 ;  /* 0x0000000609077c24 */ /* 0x044fe2000f8e0204 */
[----:B------:R-:W-:-:S04]  /*0130*/  IADD3 R9, PT, PT, R9, -0x1, RZ ;  /* 0xffffffff09097810 */ /* 0x000fc80007ffe0ff */
[----:B------:R-:W-:Y:S01]  /*0140*/  ISETP.NE.AND P3, PT, R7, RZ, PT ;  /* 0x000000ff0700720c */ /* 0x000fe20003f65270 */
[----:B-1----:R-:W-:-:S03]  /*0150*/  VIADD R8, R11, 0xffffffff ;  /* 0xffffffff0b087836 */ /* 0x002fc60000000000 */
[----:B------:R-:W-:Y:S01]  /*0160*/  ISETP.NE.OR P3, PT, R4, RZ, !P3 ;  /* 0x000000ff0400720c */ /* 0x000fe20005f65670 */
[CC--:B------:R-:W-:Y:S02]  /*0170*/  @!P2 IMAD R6, R0.reuse, R11.reuse, -R11 ;  /* 0x0000000b0006a224 */ /* 0x0c0fe400078e0a0b */
[----:B------:R-:W-:Y:S01]  /*0180*/  IMAD R0, R0, R11, R7 ;  /* 0x0000000b00007224 */ /* 0x000fe200078e0207 */
[C---:B------:R-:W-:Y:S01]  /*0190*/  ISETP.NE.AND P0, PT, R7.reuse, R8, PT ;  /* 0x000000080700720c */ /* 0x040fe20003f05270 */
[----:B------:R-:W-:Y:S02]  /*01a0*/  @!P2 IMAD.IADD R7, R7, 0x1, R6 ;  /* 0x000000010707a824 */ /* 0x000fe400078e0206 */
[----:B0-----:R-:W-:Y:S01]  /*01b0*/  IMAD.WIDE R12, R0, 0x8, R2 ;  /* 0x00000008000c7825 */ /* 0x001fe200078e0202 */
[----:B------:R-:W-:-:S03]  /*01c0*/  ISETP.NE.OR P0, PT, R4, R9, !P0 ;  /* 0x000000090400720c */ /* 0x000fc60004705670 */
[----:B------:R-:W-:Y:S02]  /*01d0*/  @!P2 IMAD.WIDE R6, R7, 0x8, R2 ;  /* 0x000000080706a825 */ /* 0x000fe400078e0202 */
[----:B---3--:R-:W2:Y:S02]  /*01e0*/  LDG.E.64 R2, desc[UR4][R12.64] ;  /* 0x000000040c027981 */ /* 0x008ea4000c1e1b00 */
[----:B------:R-:W-:Y:S02]  /*01f0*/  @!P1 IMAD.WIDE R10, R11, 0x8, R12 ;  /* 0x000000080b0a9825 */ /* 0x000fe400078e020c */
[----:B------:R-:W3:Y:S04]  /*0200*/  @!P2 LDG.E.64 R6, desc[UR4][R6.64] ;  /* 0x000000040606a981 */ /* 0x000ee8000c1e1b00 */
[----:B------:R-:W4:Y:S04]  /*0210*/  @!P1 LDG.E.64 R10, desc[UR4][R10.64] ;  /* 0x000000040a0a9981 */ /* 0x000f28000c1e1b00 */
[----:B------:R-:W5:Y:S04]  /*0220*/  @!P3 LDG.E.64 R8, desc[UR4][R12.64+-0x8] ;  /* 0xfffff8040c08b981 */ /* 0x000f68000c1e1b00 */
[----:B------:R-:W5:Y:S01]  /*0230*/  @!P0 LDG.E.64 R14, desc[UR4][R12.64+0x8] ;  /* 0x000008040c0e8981 */ /* 0x000f62000c1e1b00 */
[----:B------:R-:W0:Y:S01]  /*0240*/  S2R R17, SR_CgaCtaId ;  /* 0x0000000000117919 */ /* 0x000e220000008800 */
[----:B------:R-:W-:-:S04]  /*0250*/  MOV R16, 0x400 ;  /* 0x0000040000107802 */ /* 0x000fc80000000f00 */
[----:B0-----:R-:W-:-:S05]  /*0260*/  LEA R16, R17, R16, 0x18 ;  /* 0x0000001011107211 */ /* 0x001fca00078ec0ff */
[----:B------:R-:W-:Y:S01]  /*0270*/  IMAD R23, R5, 0x110, R16 ;  /* 0x0000011005177824 */ /* 0x000fe200078e0210 */
[----:B------:R-:W-:-:S04]  /*0280*/  LEA R25, R4, R16, 0x3 ;  /* 0x0000001004197211 */ /* 0x000fc800078e18ff */
[----:B------:R-:W-:-:S05]  /*0290*/  LEA R27, R4, R23, 0x3 ;  /* 0x00000017041b7211 */ /* 0x000fca00078e18ff */
[----:B--2---:R0:W-:Y:S04]  /*02a0*/  STS.64 [R27+0x118], R2 ;  /* 0x000118021b007388 */ /* 0x0041e80000000a00 */
[----:B---3--:R-:W-:Y:S04]  /*02b0*/  @!P2 STS.64 [R25+0x8], R6 ;  /* 0x000008061900a388 */ /* 0x008fe80000000a00 */
[----:B----4-:R-:W-:Y:S04]  /*02c0*/  @!P1 STS.64 [R25+0x2318], R10 ;  /* 0x0023180a19009388 */ /* 0x010fe80000000a00 */
[----:B-----5:R-:W-:Y:S01]  /*02d0*/  @!P3 STS.64 [R23+0x110], R8 ;  /* 0x000110081700b388 */ /* 0x020fe20000000a00 */
[----:B0-----:R-:W0:Y:S03]  /*02e0*/  LDC.64 R2, c[0x0][0x388] ;  /* 0x0000e200ff027b82 */ /* 0x001e260000000a00 */
[----:B------:R-:W-:Y:S05]  /*02f0*/  @!P0 STS.64 [R23+0x218], R14 ;  /* 0x0002180e17008388 */ /* 0x000fea0000000a00 */
[----:B------:R-:W-:Y:S06]  /*0300*/  BAR.SYNC.DEFER_BLOCKING 0x0 ;  /* 0x0000000000007b1d */ /* 0x000fec0000010000 */
[----:B------:R-:W-:Y:S04]  /*0310*/  LDS.64 R4, [R27+0x228] ;  /* 0x000228001b047984 */ /* 0x000fe80000000a00 */
[----:B------:R-:W1:Y:S04]  /*0320*/  LDS.64 R12, [R27+0x8] ;  /* 0x000008001b0c7984 */ /* 0x000e680000000a00 */
[----:B------:R-:W-:Y:S04]  /*0330*/  LDS.64 R16, [R27+0x120] ;  /* 0x000120001b107984 */ /* 0x000fe80000000a00 */
[----:B------:R-:W2:Y:S04]  /*0340*/  LDS.64 R18, [R27+0x110] ;  /* 0x000110001b127984 */ /* 0x000ea80000000a00 */
[----:B------:R-:W3:Y:S01]  /*0350*/  LDS.64 R20, [R27+0x118] ;  /* 0x000118001b147984 */ /* 0x000ee20000000a00 */
[----:B0-----:R-:W-:Y:S01]  /*0360*/  IMAD.WIDE R2, R0, 0x8, R2 ;  /* 0x0000000800027825 */ /* 0x001fe200078e0202 */
[----:B-1----:R-:W-:-:S02]  /*0370*/  DADD R4, R4, R12 ;  /* 0x0000000004047229 */ /* 0x002fc4000000000c */
[----:B--2---:R-:W-:-:S08]  /*0380*/  DADD R16, R16, R18 ;  /* 0x0000000010107229 */ /* 0x004fd00000000012 */
[----:B------:R-:W-:-:S08]  /*0390*/  DADD R4, R4, R16 ;  /* 0x0000000004047229 */ /* 0x000fd00000000010 */
[----:B---3--:R-:W-:-:S07]  /*03a0*/  DFMA R4, R20, -4, R4 ;  /* 0xc01000001404782b */ /* 0x008fce0000000004 */
[----:B------:R-:W-:Y:S01]  /*03b0*/  STG.E.64 desc[UR4][R2.64], R4 ;  /* 0x0000000402007986 */ /* 0x000fe2000c101b04 */
[----:B------:R-:W-:Y:S05]  /*03c0*/  EXIT ;  /* 0x000000000000794d */ /* 0x000fea0003800000 */
.L_x_2:
        /* <DEDUP_REMOVED lines=11> */
.L_x_6:


//--------------------- .text._Z15laplacian_sillyPdS_ --------------------------
	.section	.text._Z15laplacian_sillyPdS_,"ax",@progbits
	.align	128
        .global         _Z15laplacian_sillyPdS_
        .type           _Z15laplacian_sillyPdS_,@function
        .size           _Z15laplacian_sillyPdS_,(.L_x_7 - _Z15laplacian_sillyPdS_)
        .other          _Z15laplacian_sillyPdS_,@"STO_CUDA_ENTRY STV_DEFAULT"
_Z15laplacian_sillyPdS_:
.text._Z15laplacian_sillyPdS_:
        /* <DEDUP_REMOVED lines=10> */
[----:B------:R-:W-:-:S03]  /*00a0*/  VIADD R2, R2, 0xffffffff ;  /* 0xffffffff02027836 */ /* 0x000fc60000000000 */
        /* <DEDUP_REMOVED lines=20> */
[----:B------:R-:W-:-:S05]  /*01f0*/  IMAD.MOV.U32 R6, RZ, RZ, R5 ;  /* 0x000000ffff067224 */ /* 0x000fca00078e0005 */
[----:B------:R-:W-:Y:S02]  /*0200*/  @!P1 IADD3 R6, PT, PT, -R6, RZ, RZ ;  /* 0x000000ff06069210 */ /* 0x000fe40007ffe1ff */
[----:B------:R-:W-:-:S04]  /*0210*/  @!P2 LOP3.LUT R6, RZ, R3, RZ, 0x33, !PT ;  /* 0x00000003ff06a212 */ /* 0x000fc800078e33ff */
[C---:B------:R-:W-:Y:S02]  /*0220*/  IADD3 R4, PT, PT, -R6.reuse, RZ, RZ ;  /* 0x000000ff06047210 */ /* 0x040fe40007ffe1ff */
[C---:B------:R-:W-:Y:S01]  /*0230*/  ISETP.NE.AND P0, PT, R6.reuse, R2, PT ;  /* 0x000000020600720c */ /* 0x040fe20003f05270 */
[C---:B------:R-:W-:Y:S02]  /*0240*/  VIADD R2, R3.reuse, 0xffffffff ;  /* 0xffffffff03027836 */ /* 0x040fe40000000000 */
[----:B------:R-:W-:Y:S01]  /*0250*/  IMAD R9, R3, R4, R0 ;  /* 0x0000000403097224 */ /* 0x000fe200078e0200 */
[----:B------:R-:W-:-:S04]  /*0260*/  ISETP.EQ.OR P0, PT, R6, RZ, !P0 ;  /* 0x000000ff0600720c */ /* 0x000fc80004702670 */
[----:B------:R-:W-:-:S04]  /*0270*/  ISETP.EQ.OR P0, PT, R9, RZ, P0 ;  /* 0x000000ff0900720c */ /* 0x000fc80000702670 */
[----:B------:R-:W-:-:S13]  /*0280*/  ISETP.EQ.OR P0, PT, R9, R2, P0 ;  /* 0x000000020900720c */ /* 0x000fda0000702670 */
[----:B------:R-:W-:Y:S05]  /*0290*/  @P0 EXIT ;  /* 0x000000000000094d */ /* 0x000fea0003800000 */
[----:B------:R-:W0:Y:S01]  /*02a0*/  LDC.64 R4, c[0x0][0x380] ;  /* 0x0000e000ff047b82 */ /* 0x000e220000000a00 */
[----:B------:R-:W-:Y:S01]  /*02b0*/  IADD3 R7, PT, PT, -R3, RZ, RZ ;  /* 0x000000ff03077210 */ /* 0x000fe20007ffe1ff */
[----:B------:R-:W-:Y:S01]  /*02c0*/  IMAD R2, R6, R3, R3 ;  /* 0x0000000306027224 */ /* 0x000fe200078e0203 */
[----:B------:R-:W1:Y:S03]  /*02d0*/  LDCU.64 UR4, c[0x0][0x358] ;  /* 0x00006b00ff0477ac */ /* 0x000e660008000a00 */
[----:B------:R-:W-:Y:S02]  /*02e0*/  IMAD R2, R7, 0x2, R2 ;  /* 0x0000000207027824 */ /* 0x000fe400078e0202 */
[----:B------:R-:W2:Y:S03]  /*02f0*/  LDC.64 R16, c[0x0][0x388] ;  /* 0x0000e200ff107b82 */ /* 0x000ea60000000a00 */
[----:B------:R-:W-:-:S02]  /*0300*/  IADD3 R7, PT, PT, R9, R2, RZ ;  /* 0x0000000209077210 */ /* 0x000fc40007ffe0ff */
[----:B------:R-:W-:-:S03]  /*0310*/  IADD3 R9, PT, PT, R0, R3, RZ ;  /* 0x0000000300097210 */ /* 0x000fc60007ffe0ff */
[----:B0-----:R-:W-:-:S04]  /*0320*/  IMAD.WIDE R6, R7, 0x8, R4 ;  /* 0x0000000807067825 */ /* 0x001fc800078e0204 */
[----:B------:R-:W-:-:S04]  /*0330*/  IMAD.WIDE R4, R9, 0x8, R4 ;  /* 0x0000000809047825 */ /* 0x000fc800078e0204 */
[----:B------:R-:W-:Y:S02]  /*0340*/  IMAD.WIDE R8, R3, 0x8, R6 ;  /* 0x0000000803087825 */ /* 0x000fe400078e0206 */
[----:B-1----:R-:W3:Y:S04]  /*0350*/  LDG.E.64 R4, desc[UR4][R4.64] ;  /* 0x0000000404047981 */ /* 0x002ee8000c1e1b00 */
[----:B------:R-:W3:Y:S04]  /*0360*/  LDG.E.64 R6, desc[UR4][R6.64] ;  /* 0x0000000406067981 */ /* 0x000ee8000c1e1b00 */
[----:B------:R-:W4:Y:S04]  /*0370*/  LDG.E.64 R10, desc[UR4][R8.64+0x8] ;  /* 0x00000804080a7981 */ /* 0x000f28000c1e1b00 */
[----:B------:R-:W4:Y:S04]  /*0380*/  LDG.E.64 R12, desc[UR4][R8.64+-0x8] ;  /* 0xfffff804080c7981 */ /* 0x000f28000c1e1b00 */
[----:B------:R-:W5:Y:S01]  /*0390*/  LDG.E.64 R14, desc[UR4][R8.64] ;  /* 0x00000004080e7981 */ /* 0x000f62000c1e1b00 */
[----:B---3--:R-:W-:-:S02]  /*03a0*/  DADD R2, R4, R6 ;  /* 0x0000000004027229 */ /* 0x008fc40000000006 */
[----:B----4-:R-:W-:-:S08]  /*03b0*/  DADD R10, R10, R12 ;  /* 0x000000000a0a7229 */ /* 0x010fd0000000000c */
[----:B------:R-:W-:Y:S01]  /*03c0*/  DADD R2, R2, R10 ;  /* 0x0000000002027229 */ /* 0x000fe2000000000a */
[----:B--2---:R-:W-:-:S07]  /*03d0*/  IMAD.WIDE R10, R0, 0x8, R16 ;  /* 0x00000008000a7825 */ /* 0x004fce00078e0210 */
[----:B-----5:R-:W-:-:S07]  /*03e0*/  DFMA R2, R14, -4, R2 ;  /* 0xc01000000e02782b */ /* 0x020fce0000000002 */
[----:B------:R-:W-:Y:S01]  /*03f0*/  STG.E.64 desc[UR4][R10.64], R2 ;  /* 0x000000020a007986 */ /* 0x000fe2000c101b04 */
[----:B------:R-:W-:Y:S05]  /*0400*/  EXIT ;  /* 0x000000000000794d */ /* 0x000fea0003800000 */
.L_x_3:
        /* <DEDUP_REMOVED lines=15> */
.L_x_7:


//--------------------- .nv.shared.reserved.0     --------------------------
	.section	.nv.shared.reserved.0,"aw",@nobits
	.weak		__nv_reservedSMEM_offset_0_alias
	.size		__nv_reservedSMEM_offset_0_alias, 0, 64
	.other		__nv_reservedSMEM_offset_0_alias,@"STO_CUDA_RESERVED_SHARED STV_DEFAULT"
__nv_reservedSMEM_offset_0_alias:
	.zero		0
	.zero		64


//--------------------- .nv.shared._Z16laplacian_sharedPdS_ --------------------------
	.section	.nv.shared._Z16laplacian_sharedPdS_,"aw",@nobits
	.sectionflags	@""
	.align	8
.nv.shared._Z16laplacian_sharedPdS_:
	.zero		10272


//--------------------- .nv.constant0._Z6set_unPdS_ --------------------------
	.section	.nv.constant0._Z6set_unPdS_,"a",@progbits
	.sectionflags	@""
	.align	4
.nv.constant0._Z6set_unPdS_:
	.zero		912


//--------------------- .nv.constant0._Z17wave_eq_propagatePdS_S_ --------------------------
	.section	.nv.constant0._Z17wave_eq_propagatePdS_S_,"a",@progbits
	.sectionflags	@""
	.align	4
.nv.constant0._Z17wave_eq_propagatePdS_S_:
	.zero		920


//--------------------- .nv.constant0._Z16laplacian_sharedPdS_ --------------------------
	.section	.nv.constant0._Z16laplacian_sharedPdS_,"a",@progbits
	.sectionflags	@""
	.align	4
.nv.constant0._Z16laplacian_sharedPdS_:
	.zero		912


//--------------------- .nv.constant0._Z15laplacian_sillyPdS_ --------------------------
	.section	.nv.constant0._Z15laplacian_sillyPdS_,"a",@progbits
	.sectionflags	@""
	.align	4
.nv.constant0._Z15laplacian_sillyPdS_:
	.zero		912


//--------------------- SYMBOLS --------------------------

	.type		.nv.reservedSmem.offset0,@object
	.size		.nv.reservedSmem.offset0,0x4
	.type		.nv.reservedSmem.cap,@object
	.size		.nv.reservedSmem.cap,0x4
